	.headerflags	@"EF_CUDA_TEXMODE_UNIFIED EF_CUDA_64BIT_ADDRESS EF_CUDA_ACCELERATORS EF_CUDA_SM90 EF_CUDA_VIRTUAL_SM(EF_CUDA_SM90)"
	.elftype	@"ET_EXEC"


//--------------------- .nv.info                  --------------------------
	.section	.nv.info,"",@"SHT_CUDA_INFO"
	.align	4


	//----- nvinfo : EIATTR_REGCOUNT
	.align		4
        /*0000*/ 	.byte	0x04, 0x2f
        /*0002*/ 	.short	(.L_3 - .L_2)
	.align		4
.L_2:
        /*0004*/ 	.word	index@(triton_poi_fused__native_batch_norm_legit_no_training_add_convolution_div_eq_masked_fill_mul_ones_like_relu_sub_6)
        /*0008*/ 	.word	0x00000018


	//----- nvinfo : EIATTR_MIN_STACK_SIZE
	.align		4
.L_3:
        /*000c*/ 	.byte	0x04, 0x12
        /*000e*/ 	.short	(.L_5 - .L_4)
	.align		4
.L_4:
        /*0010*/ 	.word	index@(triton_poi_fused__native_batch_norm_legit_no_training_add_convolution_div_eq_masked_fill_mul_ones_like_relu_sub_6)
        /*0014*/ 	.word	0x00000000


	//----- nvinfo : EIATTR_FRAME_SIZE
	.align		4
.L_5:
        /*0018*/ 	.byte	0x04, 0x11
        /*001a*/ 	.short	(.L_7 - .L_6)
	.align		4
.L_6:
        /*001c*/ 	.word	index@(triton_poi_fused__native_batch_norm_legit_no_training_add_convolution_div_eq_masked_fill_mul_ones_like_relu_sub_6)
        /*0020*/ 	.word	0x00000000


	//----- nvinfo : EIATTR_MIN_STACK_SIZE
	.align		4
.L_7:
        /*0024*/ 	.byte	0x04, 0x12
        /*0026*/ 	.short	(.L_9 - .L_8)
	.align		4
.L_8:
        /*0028*/ 	.word	index@(triton_poi_fused__native_batch_norm_legit_no_training_add_convolution_div_eq_masked_fill_mul_ones_like_relu_sub_6)
        /*002c*/ 	.word	0x00000000
.L_9:


//--------------------- .nv.info.triton_poi_fused__native_batch_norm_legit_no_training_add_convolution_div_eq_masked_fill_mul_ones_like_relu_sub_6 --------------------------
	.section	.nv.info.triton_poi_fused__native_batch_norm_legit_no_training_add_convolution_div_eq_masked_fill_mul_ones_like_relu_sub_6,"",@"SHT_CUDA_INFO"
	.sectionflags	@""
	.align	4


	//----- nvinfo : EIATTR_CUDA_API_VERSION
	.align		4
        /*0000*/ 	.byte	0x04, 0x37
        /*0002*/ 	.short	(.L_11 - .L_10)
.L_10:
        /*0004*/ 	.word	0x0000007c


	//----- nvinfo : EIATTR_KPARAM_INFO
	.align		4
.L_11:
        /*0008*/ 	.byte	0x04, 0x17
        /*000a*/ 	.short	(.L_13 - .L_12)
.L_12:
        /*000c*/ 	.word	0x00000000
        /*0010*/ 	.short	0x0009
        /*0012*/ 	.short	0x0048
        /*0014*/ 	.byte	0x00, 0xf0, 0x11, 0x00


	//----- nvinfo : EIATTR_KPARAM_INFO
	.align		4
.L_13:
        /*0018*/ 	.byte	0x04, 0x17
        /*001a*/ 	.short	(.L_15 - .L_14)
.L_14:
        /*001c*/ 	.word	0x00000000
        /*0020*/ 	.short	0x0008
        /*0022*/ 	.short	0x0040
        /*0024*/ 	.byte	0x00, 0xf4, 0x21, 0x00


	//----- nvinfo : EIATTR_KPARAM_INFO
	.align		4
.L_15:
        /*0028*/ 	.byte	0x04, 0x17
        /*002a*/ 	.short	(.L_17 - .L_16)
.L_16:
        /*002c*/ 	.word	0x00000000
        /*0030*/ 	.short	0x0007
        /*0032*/ 	.short	0x0038
        /*0034*/ 	.byte	0x00, 0xf4, 0x21, 0x00


	//----- nvinfo : EIATTR_KPARAM_INFO
	.align		4
.L_17:
        /*0038*/ 	.byte	0x04, 0x17
        /*003a*/ 	.short	(.L_19 - .L_18)
.L_18:
        /*003c*/ 	.word	0x00000000
        /*0040*/ 	.short	0x0006
        /*0042*/ 	.short	0x0030
        /*0044*/ 	.byte	0x00, 0xf4, 0x21, 0x00


	//----- nvinfo : EIATTR_KPARAM_INFO
	.align		4
.L_19:
        /*0048*/ 	.byte	0x04, 0x17
        /*004a*/ 	.short	(.L_21 - .L_20)
.L_20:
        /*004c*/ 	.word	0x00000000
        /*0050*/ 	.short	0x0005
        /*0052*/ 	.short	0x0028
        /*0054*/ 	.byte	0x00, 0xf4, 0x21, 0x00


	//----- nvinfo : EIATTR_KPARAM_INFO
	.align		4
.L_21:
        /*0058*/ 	.byte	0x04, 0x17
        /*005a*/ 	.short	(.L_23 - .L_22)
.L_22:
        /*005c*/ 	.word	0x00000000
        /*0060*/ 	.short	0x0004
        /*0062*/ 	.short	0x0020
        /*0064*/ 	.byte	0x00, 0xf4, 0x21, 0x00


	//----- nvinfo : EIATTR_KPARAM_INFO
	.align		4
.L_23:
        /*0068*/ 	.byte	0x04, 0x17
        /*006a*/ 	.short	(.L_25 - .L_24)
.L_24:
        /*006c*/ 	.word	0x00000000
        /*0070*/ 	.short	0x0003
        /*0072*/ 	.short	0x0018
        /*0074*/ 	.byte	0x00, 0xf4, 0x21, 0x00


	//----- nvinfo : EIATTR_KPARAM_INFO
	.align		4
.L_25:
        /*0078*/ 	.byte	0x04, 0x17
        /*007a*/ 	.short	(.L_27 - .L_26)
.L_26:
        /*007c*/ 	.word	0x00000000
        /*0080*/ 	.short	0x0002
        /*0082*/ 	.short	0x0010
        /*0084*/ 	.byte	0x00, 0xf4, 0x21, 0x00


	//----- nvinfo : EIATTR_KPARAM_INFO
	.align		4
.L_27:
        /*0088*/ 	.byte	0x04, 0x17
        /*008a*/ 	.short	(.L_29 - .L_28)
.L_28:
        /*008c*/ 	.word	0x00000000
        /*0090*/ 	.short	0x0001
        /*0092*/ 	.short	0x0008
        /*0094*/ 	.byte	0x00, 0xf4, 0x21, 0x00


	//----- nvinfo : EIATTR_KPARAM_INFO
	.align		4
.L_29:
        /*0098*/ 	.byte	0x04, 0x17
        /*009a*/ 	.short	(.L_31 - .L_30)
.L_30:
        /*009c*/ 	.word	0x00000000
        /*00a0*/ 	.short	0x0000
        /*00a2*/ 	.short	0x0000
        /*00a4*/ 	.byte	0x00, 0xf4, 0x21, 0x00


	//----- nvinfo : EIATTR_SPARSE_MMA_MASK
	.align		4
.L_31:
        /*00a8*/ 	.byte	0x03, 0x50
        /*00aa*/ 	.short	0x0000


	//----- nvinfo : EIATTR_MAXREG_COUNT
	.align		4
        /*00ac*/ 	.byte	0x03, 0x1b
        /*00ae*/ 	.short	0x00ff


	//----- nvinfo : EIATTR_EXIT_INSTR_OFFSETS
	.align		4
        /*00b0*/ 	.byte	0x04, 0x1c
        /*00b2*/ 	.short	(.L_33 - .L_32)


	//   ....[0]....
.L_32:
        /*00b4*/ 	.word	0x000004b0


	//   ....[1]....
        /*00b8*/ 	.word	0x000004d0


	//----- nvinfo : EIATTR_REQNTID
	.align		4
.L_33:
        /*00bc*/ 	.byte	0x04, 0x10
        /*00be*/ 	.short	(.L_35 - .L_34)
.L_34:
        /*00c0*/ 	.word	0x00000080
        /*00c4*/ 	.word	0x00000001
        /*00c8*/ 	.word	0x00000001


	//----- nvinfo : EIATTR_CBANK_PARAM_SIZE
	.align		4
.L_35:
        /*00cc*/ 	.byte	0x03, 0x19
        /*00ce*/ 	.short	0x004c


	//----- nvinfo : EIATTR_PARAM_CBANK
	.align		4
        /*00d0*/ 	.byte	0x04, 0x0a
        /*00d2*/ 	.short	(.L_37 - .L_36)
	.align		4
.L_36:
        /*00d4*/ 	.word	index@(.nv.constant0.triton_poi_fused__native_batch_norm_legit_no_training_add_convolution_div_eq_masked_fill_mul_ones_like_relu_sub_6)
        /*00d8*/ 	.short	0x0210
        /*00da*/ 	.short	0x004c


	//----- nvinfo : EIATTR_SW_WAR
	.align		4
.L_37:
        /*00dc*/ 	.byte	0x04, 0x36
        /*00de*/ 	.short	(.L_39 - .L_38)
.L_38:
        /*00e0*/ 	.word	0x00000008
.L_39:


//--------------------- .nv.callgraph             --------------------------
	.section	.nv.callgraph,"",@"SHT_CUDA_CALLGRAPH"
	.align	4
	.sectionentsize	8
	.align		4
        /*0000*/ 	.word	0x00000000
	.align		4
        /*0004*/ 	.word	0xffffffff
	.align		4
        /*0008*/ 	.word	0x00000000
	.align		4
        /*000c*/ 	.word	0xfffffffe
	.align		4
        /*0010*/ 	.word	0x00000000
	.align		4
        /*0014*/ 	.word	0xfffffffd
	.align		4
        /*0018*/ 	.word	0x00000000
	.align		4
        /*001c*/ 	.word	0xfffffffc


//--------------------- .nv.constant4             --------------------------
	.section	.nv.constant4,"a",@progbits
	.align	8
	.align		8
.nv.constant4:
        /*0000*/ 	.dword	_$_str
	.align		8
        /*0008*/ 	.dword	_$_str_$_2


//--------------------- .text.triton_poi_fused__native_batch_norm_legit_no_training_add_convolution_div_eq_masked_fill_mul_ones_like_relu_sub_6 --------------------------
	.section	.text.triton_poi_fused__native_batch_norm_legit_no_training_add_convolution_div_eq_masked_fill_mul_ones_like_relu_sub_6,"ax",@progbits
	.align	128
        .global         triton_poi_fused__native_batch_norm_legit_no_training_add_convolution_div_eq_masked_fill_mul_ones_like_relu_sub_6
        .type           triton_poi_fused__native_batch_norm_legit_no_training_add_convolution_div_eq_masked_fill_mul_ones_like_relu_sub_6,@function
        .size           triton_poi_fused__native_batch_norm_legit_no_training_add_convolution_div_eq_masked_fill_mul_ones_like_relu_sub_6,(.L_x_1 - triton_poi_fused__native_batch_norm_legit_no_training_add_convolution_div_eq_masked_fill_mul_ones_like_relu_sub_6)
        .other          triton_poi_fused__native_batch_norm_legit_no_training_add_convolution_div_eq_masked_fill_mul_ones_like_relu_sub_6,@"STO_CUDA_ENTRY STV_DEFAULT"
triton_poi_fused__native_batch_norm_legit_no_training_add_convolution_div_eq_masked_fill_mul_ones_like_relu_sub_6:
.text.triton_poi_fused__native_batch_norm_legit_no_training_add_convolution_div_eq_masked_fill_mul_ones_like_relu_sub_6:
[----:B------:R-:W0:Y:S01]  /*0000*/  LDC R1, c[0x0][0x28] ;  /* 0x00000a00ff017b82 */ /* 0x000e220000000800 */
[----:B------:R-:W1:Y:S07]  /*0010*/  S2R R0, SR_TID.X ;  /* 0x0000000000007919 */ /* 0x000e6e0000002100 */
[----:B------:R-:W2:Y:S01]  /*0020*/  LDC.64 R14, c[0x0][0x230] ;  /* 0x00008c00ff0e7b82 */ /* 0x000ea20000000a00 */
[----:B------:R-:W-:Y:S01]  /*0030*/  CS2R R4, SRZ ;  /* 0x0000000000047805 */ /* 0x000fe2000001ff00 */
[----:B------:R-:W-:Y:S01]  /*0040*/  ULDC.64 UR4, c[0x0][0x208] ;  /* 0x0000820000047ab9 */ /* 0x000fe20000000a00 */
[----:B------:R-:W3:Y:S05]  /*0050*/  S2R R3, SR_CTAID.X ;  /* 0x0000000000037919 */ /* 0x000eea0000002500 */
[----:B------:R-:W4:Y:S08]  /*0060*/  LDC.64 R10, c[0x0][0x220] ;  /* 0x00008800ff0a7b82 */ /* 0x000f300000000a00 */
[----:B------:R-:W5:Y:S01]  /*0070*/  LDC.64 R12, c[0x0][0x218] ;  /* 0x00008600ff0c7b82 */ /* 0x000f620000000a00 */
[----:B------:R-:W-:Y:S01]  /*0080*/  HFMA2.MMA R7, -RZ, RZ, 0, 0 ;  /* 0x00000000ff077435 */ /* 0x000fe200000001ff */
[----:B------:R-:W-:-:S06]  /*0090*/  CS2R R8, SRZ ;  /* 0x0000000000087805 */ /* 0x000fcc000001ff00 */
[----:B------:R-:W5:Y:S01]  /*00a0*/  LDC.64 R16, c[0x0][0x228] ;  /* 0x00008a00ff107b82 */ /* 0x000f620000000a00 */
[----:B-1----:R-:W-:-:S07]  /*00b0*/  LOP3.LUT R0, R0, 0x7f, RZ, 0xc0, !PT ;  /* 0x0000007f00007812 */ /* 0x002fce00078ec0ff */
[----:B------:R-:W1:Y:S01]  /*00c0*/  LDC.64 R18, c[0x0][0x238] ;  /* 0x00008e00ff127b82 */ /* 0x000e620000000a00 */
[----:B---3--:R-:W-:Y:S02]  /*00d0*/  SHF.R.S32.HI R2, RZ, 0x18, R3 ;  /* 0x00000018ff027819 */ /* 0x008fe40000011403 */
[----:B------:R-:W-:Y:S02]  /*00e0*/  LEA R0, R3, R0, 0x7 ;  /* 0x0000000003007211 */ /* 0x000fe400078e38ff */
[----:B------:R-:W-:-:S03]  /*00f0*/  SGXT R3, R2, 0x1 ;  /* 0x000000010203781a */ /* 0x000fc60000000200 */
[----:B------:R-:W3:Y:S01]  /*0100*/  LDC.64 R20, c[0x0][0x240] ;  /* 0x00009000ff147b82 */ /* 0x000ee20000000a00 */
[C---:B------:R-:W-:Y:S01]  /*0110*/  ISETP.GE.AND P0, PT, R0.reuse, 0x800, PT ;  /* 0x000008000000780c */ /* 0x040fe20003f06270 */
[----:B----4-:R-:W-:Y:S01]  /*0120*/  IMAD.WIDE R10, R0, 0x4, R10 ;  /* 0x00000004000a7825 */ /* 0x010fe200078e020a */
[----:B------:R-:W-:-:S04]  /*0130*/  LEA.HI R3, R3, R0, RZ, 0x5 ;  /* 0x0000000003037211 */ /* 0x000fc800078f28ff */
[----:B------:R-:W-:-:S04]  /*0140*/  LOP3.LUT R3, R3, 0xffffffe0, RZ, 0xc0, !PT ;  /* 0xffffffe003037812 */ /* 0x000fc800078ec0ff */
[----:B------:R-:W-:Y:S02]  /*0150*/  IADD3 R6, R0, -R3, RZ ;  /* 0x8000000300067210 */ /* 0x000fe40007ffe0ff */
[----:B------:R-:W4:Y:S01]  /*0160*/  LDC.64 R2, c[0x0][0x210] ;  /* 0x00008400ff027b82 */ /* 0x000f220000000a00 */
[----:B------:R-:W3:Y:S02]  /*0170*/  @!P0 LDG.E R4, desc[UR4][R10.64] ;  /* 0x000000040a048981 */ /* 0x000ee4000c1e1900 */
[----:B--2---:R-:W-:-:S05]  /*0180*/  IMAD.WIDE R14, R6, 0x4, R14 ;  /* 0x00000004060e7825 */ /* 0x004fca00078e020e */
[----:B------:R2:W3:Y:S01]  /*0190*/  @!P0 LDG.E.EL R5, desc[UR4][R14.64] ;  /* 0x000000040e058981 */ /* 0x0004e2000c2e1900 */
[----:B-----5:R-:W-:-:S05]  /*01a0*/  IMAD.WIDE R12, R6, 0x4, R12 ;  /* 0x00000004060c7825 */ /* 0x020fca00078e020c */
[----:B------:R-:W5:Y:S01]  /*01b0*/  @!P0 LDG.E.EL R7, desc[UR4][R12.64] ;  /* 0x000000040c078981 */ /* 0x000f62000c2e1900 */
[----:B----4-:R-:W-:-:S05]  /*01c0*/  IMAD.WIDE R2, R0, 0x4, R2 ;  /* 0x0000000400027825 */ /* 0x010fca00078e0202 */
[----:B------:R-:W5:Y:S01]  /*01d0*/  @!P0 LDG.E R8, desc[UR4][R2.64] ;  /* 0x0000000402088981 */ /* 0x000f62000c1e1900 */
[----:B0-2---:R-:W-:-:S04]  /*01e0*/  IMAD.WIDE R14, R6, 0x4, R16 ;  /* 0x00000004060e7825 */ /* 0x005fc800078e0210 */
[C---:B-1----:R-:W-:Y:S01]  /*01f0*/  IMAD.WIDE R16, R6.reuse, 0x4, R18 ;  /* 0x0000000406107825 */ /* 0x042fe200078e0212 */
[----:B------:R0:W2:Y:S03]  /*0200*/  @!P0 LDG.E.EL R9, desc[UR4][R14.64] ;  /* 0x000000040e098981 */ /* 0x0000a6000c2e1900 */
[----:B---3--:R-:W-:Y:S01]  /*0210*/  IMAD.WIDE R18, R6, 0x4, R20 ;  /* 0x0000000406127825 */ /* 0x008fe200078e0214 */
[----:B------:R-:W-:Y:S01]  /*0220*/  HFMA2.MMA R6, -RZ, RZ, 0, 0 ;  /* 0x00000000ff067435 */ /* 0x000fe200000001ff */
[----:B------:R-:W-:Y:S01]  /*0230*/  MOV R11, RZ ;  /* 0x000000ff000b7202 */ /* 0x000fe20000000f00 */
[----:B0-----:R-:W0:Y:S05]  /*0240*/  LDC.64 R14, c[0x0][0x250] ;  /* 0x00009400ff0e7b82 */ /* 0x001e2a0000000a00 */
[----:B------:R-:W3:Y:S04]  /*0250*/  @!P0 LDG.E.EL R11, desc[UR4][R16.64] ;  /* 0x00000004100b8981 */ /* 0x000ee8000c2e1900 */
[----:B------:R-:W3:Y:S01]  /*0260*/  @!P0 LDG.E.EL R6, desc[UR4][R18.64] ;  /* 0x0000000412068981 */ /* 0x000ee2000c2e1900 */
[----:B0-----:R-:W-:Y:S01]  /*0270*/  IMAD.WIDE R14, R0, 0x4, R14 ;  /* 0x00000004000e7825 */ /* 0x001fe200078e020e */
[----:B------:R-:W-:-:S03]  /*0280*/  FSETP.NEU.AND P3, PT, R4, RZ, PT ;  /* 0x000000ff0400720b */ /* 0x000fc60003f6d000 */
[----:B------:R-:W-:Y:S01]  /*0290*/  FADD R13, R5, 9.9999997473787516356e-06 ;  /* 0x3727c5ac050d7421 */ /* 0x000fe20000000000 */
[----:B------:R-:W-:-:S03]  /*02a0*/  FSEL R5, R4, 1, P3 ;  /* 0x3f80000004057808 */ /* 0x000fc60001800000 */
[----:B------:R-:W0:Y:S01]  /*02b0*/  MUFU.SQRT R20, R13 ;  /* 0x0000000d00147308 */ /* 0x000e220000002000 */
[C---:B------:R-:W-:Y:S02]  /*02c0*/  FSETP.GT.AND P1, PT, |R5|.reuse, 8.50705917302346158658e+37, PT ;  /* 0x7e8000000500780b */ /* 0x040fe40003f24200 */
[----:B------:R-:W-:Y:S02]  /*02d0*/  FSETP.GEU.AND P4, PT, |R5|, 1.175494350822287508e-38, PT ;  /* 0x008000000500780b */ /* 0x000fe40003f8e200 */
[----:B0-----:R-:W-:-:S09]  /*02e0*/  FSETP.GT.AND P2, PT, R20, 8.50705917302346158658e+37, PT ;  /* 0x7e8000001400780b */ /* 0x001fd20003f44000 */
[----:B------:R-:W-:Y:S01]  /*02f0*/  @P1 FMUL R5, R5, 0.25 ;  /* 0x3e80000005051820 */ /* 0x000fe20000400000 */
[----:B------:R-:W-:-:S03]  /*0300*/  FSETP.GEU.AND P5, PT, R20, 1.175494350822287508e-38, PT ;  /* 0x008000001400780b */ /* 0x000fc60003fae000 */
[----:B------:R-:W-:Y:S01]  /*0310*/  @!P4 FMUL R5, R5, 16777216 ;  /* 0x4b8000000505c820 */ /* 0x000fe20000400000 */
[----:B-----5:R-:W-:-:S03]  /*0320*/  FADD R8, R7, R8 ;  /* 0x0000000807087221 */ /* 0x020fc60000000000 */
[----:B------:R-:W0:Y:S01]  /*0330*/  MUFU.RCP R12, R5 ;  /* 0x00000005000c7308 */ /* 0x000e220000001000 */
[----:B------:R-:W-:Y:S01]  /*0340*/  FADD R10, R8, -R7 ;  /* 0x80000007080a7221 */ /* 0x000fe20000000000 */
[----:B------:R-:W-:-:S03]  /*0350*/  @P2 FMUL R20, R20, 0.25 ;  /* 0x3e80000014142820 */ /* 0x000fc60000400000 */
[----:B------:R-:W-:Y:S01]  /*0360*/  @P1 FMUL R10, R10, 0.25 ;  /* 0x3e8000000a0a1820 */ /* 0x000fe20000400000 */
[----:B------:R-:W-:-:S03]  /*0370*/  @!P5 FMUL R20, R20, 16777216 ;  /* 0x4b8000001414d820 */ /* 0x000fc60000400000 */
[----:B------:R-:W-:Y:S01]  /*0380*/  @!P4 FMUL R10, R10, 16777216 ;  /* 0x4b8000000a0ac820 */ /* 0x000fe20000400000 */
[----:B------:R-:W-:Y:S02]  /*0390*/  MOV R13, 0x3e800000 ;  /* 0x3e800000000d7802 */ /* 0x000fe40000000f00 */
[----:B------:R-:W1:Y:S01]  /*03a0*/  MUFU.RCP R20, R20 ;  /* 0x0000001400147308 */ /* 0x000e620000001000 */
[----:B0-----:R-:W-:Y:S01]  /*03b0*/  FFMA R12, R12, R10, R7 ;  /* 0x0000000a0c0c7223 */ /* 0x001fe20000000007 */
[----:B------:R-:W-:-:S04]  /*03c0*/  FSEL R7, R13, 1, P2 ;  /* 0x3f8000000d077808 */ /* 0x000fc80001000000 */
[----:B------:R-:W-:Y:S01]  /*03d0*/  FSEL R10, R12, RZ, P3 ;  /* 0x000000ff0c0a7208 */ /* 0x000fe20001800000 */
[----:B------:R-:W-:Y:S01]  /*03e0*/  @!P5 FMUL R7, R7, 16777216 ;  /* 0x4b8000000707d820 */ /* 0x000fe20000400000 */
[----:B------:R-:W0:Y:S03]  /*03f0*/  LDC.64 R12, c[0x0][0x248] ;  /* 0x00009200ff0c7b82 */ /* 0x000e260000000a00 */
[----:B--2---:R-:W-:Y:S01]  /*0400*/  FADD R9, R10, -R9 ;  /* 0x800000090a097221 */ /* 0x004fe20000000000 */
[----:B-1----:R-:W-:-:S04]  /*0410*/  FMUL R10, R20, R7 ;  /* 0x00000007140a7220 */ /* 0x002fc80000400000 */
[----:B------:R-:W-:-:S04]  /*0420*/  FMUL R9, R9, R10 ;  /* 0x0000000a09097220 */ /* 0x000fc80000400000 */
[----:B---3--:R-:W-:Y:S01]  /*0430*/  FFMA R6, R9, R11, R6 ;  /* 0x0000000b09067223 */ /* 0x008fe20000000006 */
[----:B------:R-:W-:-:S04]  /*0440*/  FSET.BF.NEU.AND R5, R4, RZ, PT ;  /* 0x000000ff0405720a */ /* 0x000fc8000380d000 */
[----:B------:R-:W-:-:S04]  /*0450*/  FSETP.GEU.AND P1, PT, R6, RZ, PT ;  /* 0x000000ff0600720b */ /* 0x000fc80003f2e000 */
[----:B------:R-:W-:Y:S01]  /*0460*/  FSEL R6, R6, RZ, P1 ;  /* 0x000000ff06067208 */ /* 0x000fe20000800000 */
[----:B0-----:R-:W-:-:S04]  /*0470*/  IMAD.WIDE R12, R0, 0x4, R12 ;  /* 0x00000004000c7825 */ /* 0x001fc800078e020c */
[----:B------:R-:W-:Y:S01]  /*0480*/  FMUL R7, R6, R5 ;  /* 0x0000000506077220 */ /* 0x000fe20000400000 */
[----:B------:R0:W-:Y:S04]  /*0490*/  @!P0 STG.E desc[UR4][R2.64], R8 ;  /* 0x0000000802008986 */ /* 0x0001e8000c101904 */
[----:B------:R0:W-:Y:S02]  /*04a0*/  @!P0 STG.E desc[UR4][R12.64], R7 ;  /* 0x000000070c008986 */ /* 0x0001e4000c101904 */
[----:B0-----:R-:W-:Y:S05]  /*04b0*/  @P0 EXIT ;  /* 0x000000000000094d */ /* 0x001fea0003800000 */
[----:B------:R-:W-:Y:S01]  /*04c0*/  STG.E desc[UR4][R14.64], R5 ;  /* 0x000000050e007986 */ /* 0x000fe2000c101904 */
[----:B------:R-:W-:Y:S05]  /*04d0*/  EXIT ;  /* 0x000000000000794d */ /* 0x000fea0003800000 */
.L_x_0:
[----:B------:R-:W-:-:S00]  /*04e0*/  BRA `(.L_x_0) ;  /* 0xfffffffc00fc7947 */ /* 0x000fc0000383ffff */
[----:B------:R-:W-:-:S00]  /*04f0*/  NOP ;  /* 0x0000000000007918 */ /* 0x000fc00000000000 */
        /* <DEDUP_REMOVED lines=8> */
.L_x_1:


//--------------------- .nv.global.init           --------------------------
	.section	.nv.global.init,"aw",@progbits
.nv.global.init:
	.type		_$_str,@object
	.size		_$_str,(_$_str_$_2 - _$_str)
_$_str:
        /*0000*/ 	.byte	0x5f, 0x5f, 0x43, 0x55, 0x44, 0x41, 0x5f, 0x46, 0x54, 0x5a, 0x00
	.type		_$_str_$_2,@object
	.size		_$_str_$_2,(.L_1 - _$_str_$_2)
_$_str_$_2:
        /*000b*/ 	.byte	0x5f, 0x5f, 0x43, 0x55, 0x44, 0x41, 0x5f, 0x50, 0x52, 0x45, 0x43, 0x5f, 0x53, 0x51, 0x52, 0x54
        /*001b*/ 	.byte	0x00
.L_1:


//--------------------- .nv.constant0.triton_poi_fused__native_batch_norm_legit_no_training_add_convolution_div_eq_masked_fill_mul_ones_like_relu_sub_6 --------------------------
	.section	.nv.constant0.triton_poi_fused__native_batch_norm_legit_no_training_add_convolution_div_eq_masked_fill_mul_ones_like_relu_sub_6,"a",@progbits
	.sectionflags	@""
	.align	4
.nv.constant0.triton_poi_fused__native_batch_norm_legit_no_training_add_convolution_div_eq_masked_fill_mul_ones_like_relu_sub_6:
	.zero		604
